//
// Generated by NVIDIA NVVM Compiler
//
// Compiler Build ID: CL-36424714
// Cuda compilation tools, release 13.0, V13.0.88
// Based on NVVM 20.0.0
//

.version 9.0
.target sm_100
.address_size 64

	// .globl	_Z6MatMulPiS_S_iiii

.visible .entry _Z6MatMulPiS_S_iiii(
	.param .u64 .ptr .align 1 _Z6MatMulPiS_S_iiii_param_0,
	.param .u64 .ptr .align 1 _Z6MatMulPiS_S_iiii_param_1,
	.param .u64 .ptr .align 1 _Z6MatMulPiS_S_iiii_param_2,
	.param .u32 _Z6MatMulPiS_S_iiii_param_3,
	.param .u32 _Z6MatMulPiS_S_iiii_param_4,
	.param .u32 _Z6MatMulPiS_S_iiii_param_5,
	.param .u32 _Z6MatMulPiS_S_iiii_param_6
)
{
	.reg .pred 	%p<10>;
	.reg .b32 	%r<100>;
	.reg .b64 	%rd<53>;

	ld.param.u64 	%rd7, [_Z6MatMulPiS_S_iiii_param_0];
	ld.param.u64 	%rd8, [_Z6MatMulPiS_S_iiii_param_1];
	ld.param.u64 	%rd6, [_Z6MatMulPiS_S_iiii_param_2];
	ld.param.u32 	%r30, [_Z6MatMulPiS_S_iiii_param_4];
	ld.param.u32 	%r31, [_Z6MatMulPiS_S_iiii_param_6];
	cvta.to.global.u64 	%rd1, %rd8;
	cvta.to.global.u64 	%rd2, %rd7;
	mov.u32 	%r1, %tid.x;
	mov.u32 	%r2, %ctaid.x;
	setp.lt.s32 	%p1, %r30, 1;
	mov.b32 	%r99, 0;
	@%p1 bra 	$L__BB0_12;
	mul.lo.s32 	%r3, %r30, %r2;
	and.b32  	%r4, %r30, 7;
	setp.lt.u32 	%p2, %r30, 8;
	mov.b32 	%r94, 0;
	mov.u32 	%r99, %r94;
	@%p2 bra 	$L__BB0_4;
	and.b32  	%r94, %r30, 2147483640;
	neg.s32 	%r88, %r94;
	shl.b32 	%r7, %r31, 3;
	mul.wide.u32 	%rd9, %r3, 4;
	add.s64 	%rd10, %rd9, %rd2;
	add.s64 	%rd52, %rd10, 16;
	mov.b32 	%r99, 0;
	mul.wide.s32 	%rd13, %r31, 4;
	mov.u32 	%r87, %r1;
$L__BB0_3:
	.pragma "nounroll";
	ld.global.u32 	%r36, [%rd52+-16];
	mul.wide.s32 	%rd11, %r87, 4;
	add.s64 	%rd12, %rd1, %rd11;
	ld.global.u32 	%r37, [%rd12];
	mad.lo.s32 	%r38, %r37, %r36, %r99;
	ld.global.u32 	%r39, [%rd52+-12];
	add.s64 	%rd14, %rd12, %rd13;
	ld.global.u32 	%r40, [%rd14];
	mad.lo.s32 	%r41, %r40, %r39, %r38;
	ld.global.u32 	%r42, [%rd52+-8];
	add.s64 	%rd15, %rd14, %rd13;
	ld.global.u32 	%r43, [%rd15];
	mad.lo.s32 	%r44, %r43, %r42, %r41;
	ld.global.u32 	%r45, [%rd52+-4];
	add.s64 	%rd16, %rd15, %rd13;
	ld.global.u32 	%r46, [%rd16];
	mad.lo.s32 	%r47, %r46, %r45, %r44;
	ld.global.u32 	%r48, [%rd52];
	add.s64 	%rd17, %rd16, %rd13;
	ld.global.u32 	%r49, [%rd17];
	mad.lo.s32 	%r50, %r49, %r48, %r47;
	ld.global.u32 	%r51, [%rd52+4];
	add.s64 	%rd18, %rd17, %rd13;
	ld.global.u32 	%r52, [%rd18];
	mad.lo.s32 	%r53, %r52, %r51, %r50;
	ld.global.u32 	%r54, [%rd52+8];
	add.s64 	%rd19, %rd18, %rd13;
	ld.global.u32 	%r55, [%rd19];
	mad.lo.s32 	%r56, %r55, %r54, %r53;
	ld.global.u32 	%r57, [%rd52+12];
	add.s64 	%rd20, %rd19, %rd13;
	ld.global.u32 	%r58, [%rd20];
	mad.lo.s32 	%r99, %r58, %r57, %r56;
	add.s32 	%r88, %r88, 8;
	add.s32 	%r87, %r87, %r7;
	add.s64 	%rd52, %rd52, 32;
	setp.ne.s32 	%p3, %r88, 0;
	@%p3 bra 	$L__BB0_3;
$L__BB0_4:
	setp.eq.s32 	%p4, %r4, 0;
	@%p4 bra 	$L__BB0_12;
	and.b32  	%r17, %r30, 3;
	setp.lt.u32 	%p5, %r4, 4;
	@%p5 bra 	$L__BB0_7;
	add.s32 	%r60, %r94, %r3;
	mul.wide.u32 	%rd21, %r60, 4;
	add.s64 	%rd22, %rd2, %rd21;
	ld.global.u32 	%r61, [%rd22];
	mad.lo.s32 	%r62, %r94, %r31, %r1;
	mul.wide.s32 	%rd23, %r62, 4;
	add.s64 	%rd24, %rd1, %rd23;
	ld.global.u32 	%r63, [%rd24];
	mad.lo.s32 	%r64, %r63, %r61, %r99;
	cvt.u64.u32 	%rd25, %r3;
	cvt.u64.u32 	%rd26, %r94;
	add.s64 	%rd27, %rd26, %rd25;
	shl.b64 	%rd28, %rd27, 2;
	add.s64 	%rd29, %rd2, %rd28;
	ld.global.u32 	%r65, [%rd29+4];
	mul.wide.s32 	%rd30, %r31, 4;
	add.s64 	%rd31, %rd24, %rd30;
	ld.global.u32 	%r66, [%rd31];
	mad.lo.s32 	%r67, %r66, %r65, %r64;
	ld.global.u32 	%r68, [%rd29+8];
	add.s64 	%rd32, %rd31, %rd30;
	ld.global.u32 	%r69, [%rd32];
	mad.lo.s32 	%r70, %r69, %r68, %r67;
	ld.global.u32 	%r71, [%rd29+12];
	add.s64 	%rd33, %rd32, %rd30;
	ld.global.u32 	%r72, [%rd33];
	mad.lo.s32 	%r99, %r72, %r71, %r70;
	add.s32 	%r94, %r94, 4;
$L__BB0_7:
	setp.eq.s32 	%p6, %r17, 0;
	@%p6 bra 	$L__BB0_12;
	setp.eq.s32 	%p7, %r17, 1;
	@%p7 bra 	$L__BB0_10;
	add.s32 	%r74, %r94, %r3;
	mul.wide.u32 	%rd34, %r74, 4;
	add.s64 	%rd35, %rd2, %rd34;
	ld.global.u32 	%r75, [%rd35];
	mad.lo.s32 	%r76, %r94, %r31, %r1;
	mul.wide.s32 	%rd36, %r76, 4;
	add.s64 	%rd37, %rd1, %rd36;
	ld.global.u32 	%r77, [%rd37];
	mad.lo.s32 	%r78, %r77, %r75, %r99;
	cvt.u64.u32 	%rd38, %r3;
	cvt.u64.u32 	%rd39, %r94;
	add.s64 	%rd40, %rd39, %rd38;
	shl.b64 	%rd41, %rd40, 2;
	add.s64 	%rd42, %rd2, %rd41;
	ld.global.u32 	%r79, [%rd42+4];
	mul.wide.s32 	%rd43, %r31, 4;
	add.s64 	%rd44, %rd37, %rd43;
	ld.global.u32 	%r80, [%rd44];
	mad.lo.s32 	%r99, %r80, %r79, %r78;
	add.s32 	%r94, %r94, 2;
$L__BB0_10:
	and.b32  	%r81, %r30, 1;
	setp.eq.b32 	%p8, %r81, 1;
	not.pred 	%p9, %p8;
	@%p9 bra 	$L__BB0_12;
	add.s32 	%r82, %r94, %r3;
	mul.wide.u32 	%rd45, %r82, 4;
	add.s64 	%rd46, %rd2, %rd45;
	ld.global.u32 	%r83, [%rd46];
	mad.lo.s32 	%r84, %r94, %r31, %r1;
	mul.wide.s32 	%rd47, %r84, 4;
	add.s64 	%rd48, %rd1, %rd47;
	ld.global.u32 	%r85, [%rd48];
	mad.lo.s32 	%r99, %r85, %r83, %r99;
$L__BB0_12:
	cvta.to.global.u64 	%rd49, %rd6;
	mad.lo.s32 	%r86, %r31, %r2, %r1;
	mul.wide.s32 	%rd50, %r86, 4;
	add.s64 	%rd51, %rd49, %rd50;
	st.global.u32 	[%rd51], %r99;
	ret;

}


// ===== COMPILED SASS (sm_100) =====

	.target	sm_100

	.elftype	@"ET_EXEC"


//--------------------- .note.nv.tkinfo           --------------------------
	.section	.note.nv.tkinfo,"",@"SHT_NOTE"
	.sectionflags	@"SHF_NOTE_NV_TKINFO"
	.tkinfo
        /*0018*/ 	.word	0x00000002
        /*0030*/ 	.string	""
        /*0030*/ 	.string	"ptxas"
        /*0030*/ 	.string	"Cuda compilation tools, release 13.0, V13.0.88"
        /*0030*/ 	.string	"Build cuda_13.0.r13.0/compiler.36424714_0"
        /*0030*/ 	.string	"-arch sm_100 -m 64 "



//--------------------- .note.nv.cuinfo           --------------------------
	.section	.note.nv.cuinfo,"",@"SHT_NOTE"
	.sectionflags	@"SHF_NOTE_NV_CUINFO"
        /*0018*/ 	.short	0x0002
        /*001a*/ 	.short	0x0064
        /*001c*/ 	.short	0x0082
	.zero		2


//--------------------- .nv.info                  --------------------------
	.section	.nv.info,"",@"SHT_CUDA_INFO"
	.align	4


	//----- nvinfo : EIATTR_REGCOUNT
	.align		4
        /*0000*/ 	.byte	0x04, 0x2f
        /*0002*/ 	.short	(.L_1 - .L_0)
	.align		4
.L_0:
        /*0004*/ 	.word	index@(_Z6MatMulPiS_S_iiii)
        /*0008*/ 	.word	0x00000020


	//----- nvinfo : EIATTR_FRAME_SIZE
	.align		4
.L_1:
        /*000c*/ 	.byte	0x04, 0x11
        /*000e*/ 	.short	(.L_3 - .L_2)
	.align		4
.L_2:
        /*0010*/ 	.word	index@(_Z6MatMulPiS_S_iiii)
        /*0014*/ 	.word	0x00000000


	//----- nvinfo : EIATTR_MIN_STACK_SIZE
	.align		4
.L_3:
        /*0018*/ 	.byte	0x04, 0x12
        /*001a*/ 	.short	(.L_5 - .L_4)
	.align		4
.L_4:
        /*001c*/ 	.word	index@(_Z6MatMulPiS_S_iiii)
        /*0020*/ 	.word	0x00000000
.L_5:


//--------------------- .nv.compat                --------------------------
	.section	.nv.compat,"",@"SHT_CUDA_COMPAT_INFO"
	.align	4
        /*0000*/ 	.byte	0x02, 0x09, 0x00, 0x00, 0x02, 0x02, 0x01, 0x00, 0x02, 0x05, 0x05, 0x00, 0x03, 0x07, 0x01, 0x01
        /*0010*/ 	.byte	0x02, 0x03, 0x00, 0x00, 0x02, 0x06, 0x01, 0x00, 0x04, 0x0b, 0x08, 0x00, 0x09, 0x00, 0x00, 0x00
        /*0020*/ 	.byte	0x00, 0x00, 0x00, 0x00


//--------------------- .nv.info._Z6MatMulPiS_S_iiii --------------------------
	.section	.nv.info._Z6MatMulPiS_S_iiii,"",@"SHT_CUDA_INFO"
	.sectionflags	@""
	.align	4


	//----- nvinfo : EIATTR_CUDA_API_VERSION
	.align		4
        /*0000*/ 	.byte	0x04, 0x37
        /*0002*/ 	.short	(.L_7 - .L_6)
.L_6:
        /*0004*/ 	.word	0x00000082


	//----- nvinfo : EIATTR_KPARAM_INFO
	.align		4
.L_7:
        /*0008*/ 	.byte	0x04, 0x17
        /*000a*/ 	.short	(.L_9 - .L_8)
.L_8:
        /*000c*/ 	.word	0x00000000
        /*0010*/ 	.short	0x0006
        /*0012*/ 	.short	0x0024
        /*0014*/ 	.byte	0x00, 0xf0, 0x11, 0x00


	//----- nvinfo : EIATTR_KPARAM_INFO
	.align		4
.L_9:
        /*0018*/ 	.byte	0x04, 0x17
        /*001a*/ 	.short	(.L_11 - .L_10)
.L_10:
        /*001c*/ 	.word	0x00000000
        /*0020*/ 	.short	0x0005
        /*0022*/ 	.short	0x0020
        /*0024*/ 	.byte	0x00, 0xf0, 0x11, 0x00


	//----- nvinfo : EIATTR_KPARAM_INFO
	.align		4
.L_11:
        /*0028*/ 	.byte	0x04, 0x17
        /*002a*/ 	.short	(.L_13 - .L_12)
.L_12:
        /*002c*/ 	.word	0x00000000
        /*0030*/ 	.short	0x0004
        /*0032*/ 	.short	0x001c
        /*0034*/ 	.byte	0x00, 0xf0, 0x11, 0x00


	//----- nvinfo : EIATTR_KPARAM_INFO
	.align		4
.L_13:
        /*0038*/ 	.byte	0x04, 0x17
        /*003a*/ 	.short	(.L_15 - .L_14)
.L_14:
        /*003c*/ 	.word	0x00000000
        /*0040*/ 	.short	0x0003
        /*0042*/ 	.short	0x0018
        /*0044*/ 	.byte	0x00, 0xf0, 0x11, 0x00


	//----- nvinfo : EIATTR_KPARAM_INFO
	.align		4
.L_15:
        /*0048*/ 	.byte	0x04, 0x17
        /*004a*/ 	.short	(.L_17 - .L_16)
.L_16:
        /*004c*/ 	.word	0x00000000
        /*0050*/ 	.short	0x0002
        /*0052*/ 	.short	0x0010
        /*0054*/ 	.byte	0x00, 0xf5, 0x21, 0x00


	//----- nvinfo : EIATTR_KPARAM_INFO
	.align		4
.L_17:
        /*0058*/ 	.byte	0x04, 0x17
        /*005a*/ 	.short	(.L_19 - .L_18)
.L_18:
        /*005c*/ 	.word	0x00000000
        /*0060*/ 	.short	0x0001
        /*0062*/ 	.short	0x0008
        /*0064*/ 	.byte	0x00, 0xf5, 0x21, 0x00


	//----- nvinfo : EIATTR_KPARAM_INFO
	.align		4
.L_19:
        /*0068*/ 	.byte	0x04, 0x17
        /*006a*/ 	.short	(.L_21 - .L_20)
.L_20:
        /*006c*/ 	.word	0x00000000
        /*0070*/ 	.short	0x0000
        /*0072*/ 	.short	0x0000
        /*0074*/ 	.byte	0x00, 0xf5, 0x21, 0x00


	//----- nvinfo : EIATTR_SPARSE_MMA_MASK
	.align		4
.L_21:
        /*0078*/ 	.byte	0x03, 0x50
        /*007a*/ 	.short	0x0000


	//----- nvinfo : EIATTR_MAXREG_COUNT
	.align		4
        /*007c*/ 	.byte	0x03, 0x1b
        /*007e*/ 	.short	0x00ff


	//----- nvinfo : EIATTR_MERCURY_ISA_VERSION
	.align		4
        /*0080*/ 	.byte	0x03, 0x5f
        /*0082*/ 	.short	0x0101


	//----- nvinfo : EIATTR_VRC_CTA_INIT_COUNT
	.align		4
        /*0084*/ 	.byte	0x02, 0x4a
	.zero		1
	.zero		1


	//----- nvinfo : EIATTR_EXIT_INSTR_OFFSETS
	.align		4
        /*0088*/ 	.byte	0x04, 0x1c
        /*008a*/ 	.short	(.L_23 - .L_22)


	//   ....[0]....
.L_22:
        /*008c*/ 	.word	0x00000890


	//----- nvinfo : EIATTR_CBANK_PARAM_SIZE
	.align		4
.L_23:
        /*0090*/ 	.byte	0x03, 0x19
        /*0092*/ 	.short	0x0028


	//----- nvinfo : EIATTR_PARAM_CBANK
	.align		4
        /*0094*/ 	.byte	0x04, 0x0a
        /*0096*/ 	.short	(.L_25 - .L_24)
	.align		4
.L_24:
        /*0098*/ 	.word	index@(.nv.constant0._Z6MatMulPiS_S_iiii)
        /*009c*/ 	.short	0x0380
        /*009e*/ 	.short	0x0028


	//----- nvinfo : EIATTR_SW_WAR
	.align		4
.L_25:
        /*00a0*/ 	.byte	0x04, 0x36
        /*00a2*/ 	.short	(.L_27 - .L_26)
.L_26:
        /*00a4*/ 	.word	0x00000008
.L_27:


//--------------------- .nv.callgraph             --------------------------
	.section	.nv.callgraph,"",@"SHT_CUDA_CALLGRAPH"
	.align	4
	.sectionentsize	8
	.align		4
        /*0000*/ 	.word	0x00000000
	.align		4
        /*0004*/ 	.word	0xffffffff
	.align		4
        /*0008*/ 	.word	0x00000000
	.align		4
        /*000c*/ 	.word	0xfffffffe
	.align		4
        /*0010*/ 	.word	0x00000000
	.align		4
        /*0014*/ 	.word	0xfffffffd
	.align		4
        /*0018*/ 	.word	0x00000000
	.align		4
        /*001c*/ 	.word	0xfffffffc


//--------------------- .text._Z6MatMulPiS_S_iiii --------------------------
	.section	.text._Z6MatMulPiS_S_iiii,"ax",@progbits
	.align	128
        .global         _Z6MatMulPiS_S_iiii
        .type           _Z6MatMulPiS_S_iiii,@function
        .size           _Z6MatMulPiS_S_iiii,(.L_x_5 - _Z6MatMulPiS_S_iiii)
        .other          _Z6MatMulPiS_S_iiii,@"STO_CUDA_ENTRY STV_DEFAULT"
_Z6MatMulPiS_S_iiii:
.text._Z6MatMulPiS_S_iiii:
[----:B------:R-:W-:Y:S08]  /*0000*/  LDC R1, c[0x0][0x37c] ;  /* 0x0000df00ff017b82 */ /* 0x000ff00000000800 */
[----:B------:R-:W0:Y:S01]  /*0010*/  LDC R0, c[0x0][0x39c] ;  /* 0x0000e700ff007b82 */ /* 0x000e220000000800 */
[----:B------:R-:W1:Y:S01]  /*0020*/  S2R R16, SR_TID.X ;  /* 0x0000000000107919 */ /* 0x000e620000002100 */
[----:B------:R-:W2:Y:S01]  /*0030*/  LDCU.64 UR4, c[0x0][0x358] ;  /* 0x00006b00ff0477ac */ /* 0x000ea20008000a00 */
[----:B------:R-:W-:-:S05]  /*0040*/  HFMA2 R22, -RZ, RZ, 0, 0 ;  /* 0x00000000ff167431 */ /* 0x000fca00000001ff */
[----:B------:R-:W3:Y:S01]  /*0050*/  S2UR UR6, SR_CTAID.X ;  /* 0x00000000000679c3 */ /* 0x000ee20000002500 */
[----:B0-----:R-:W-:-:S13]  /*0060*/  ISETP.GE.AND P0, PT, R0, 0x1, PT ;  /* 0x000000010000780c */ /* 0x001fda0003f06270 */
[----:B-123--:R-:W-:Y:S05]  /*0070*/  @!P0 BRA `(.L_x_0) ;  /* 0x0000000400f08947 */ /* 0x00efea0003800000 */
[C---:B------:R-:W-:Y:S01]  /*0080*/  ISETP.GE.U32.AND P1, PT, R0.reuse, 0x8, PT ;  /* 0x000000080000780c */ /* 0x040fe20003f26070 */
[C---:B------:R-:W-:Y:S01]  /*0090*/  IMAD R18, R0.reuse, UR6, RZ ;  /* 0x0000000600127c24 */ /* 0x040fe2000f8e02ff */
[----:B------:R-:W-:Y:S02]  /*00a0*/  LOP3.LUT R26, R0, 0x7, RZ, 0xc0, !PT ;  /* 0x00000007001a7812 */ /* 0x000fe400078ec0ff */
[----:B------:R-:W-:Y:S02]  /*00b0*/  MOV R19, RZ ;  /* 0x000000ff00137202 */ /* 0x000fe40000000f00 */
[----:B------:R-:W-:Y:S02]  /*00c0*/  ISETP.NE.AND P0, PT, R26, RZ, PT ;  /* 0x000000ff1a00720c */ /* 0x000fe40003f05270 */
[----:B------:R-:W-:-:S05]  /*00d0*/  MOV R22, RZ ;  /* 0x000000ff00167202 */ /* 0x000fca0000000f00 */
[----:B------:R-:W-:Y:S06]  /*00e0*/  @!P1 BRA `(.L_x_1) ;  /* 0x0000000000c89947 */ /* 0x000fec0003800000 */
[----:B------:R-:W0:Y:S01]  /*00f0*/  LDC.64 R2, c[0x0][0x380] ;  /* 0x0000e000ff027b82 */ /* 0x000e220000000a00 */
[----:B------:R-:W-:Y:S02]  /*0100*/  LOP3.LUT R19, R0, 0x7ffffff8, RZ, 0xc0, !PT ;  /* 0x7ffffff800137812 */ /* 0x000fe400078ec0ff */
[----:B------:R-:W-:Y:S02]  /*0110*/  MOV R22, RZ ;  /* 0x000000ff00167202 */ /* 0x000fe40000000f00 */
[----:B------:R-:W-:Y:S02]  /*0120*/  MOV R20, R16 ;  /* 0x0000001000147202 */ /* 0x000fe40000000f00 */
[----:B------:R-:W-:Y:S01]  /*0130*/  IADD3 R17, PT, PT, -R19, RZ, RZ ;  /* 0x000000ff13117210 */ /* 0x000fe20007ffe1ff */
[----:B0-----:R-:W-:-:S03]  /*0140*/  IMAD.WIDE.U32 R2, R18, 0x4, R2 ;  /* 0x0000000412027825 */ /* 0x001fc600078e0002 */
[----:B------:R-:W-:-:S04]  /*0150*/  IADD3 R5, P1, PT, R2, 0x10, RZ ;  /* 0x0000001002057810 */ /* 0x000fc80007f3e0ff */
[----:B------:R-:W-:-:S09]  /*0160*/  IADD3.X R8, PT, PT, RZ, R3, RZ, P1, !PT ;  /* 0x00000003ff087210 */ /* 0x000fd20000ffe4ff */
.L_x_2:
[----:B------:R-:W0:Y:S01]  /*0170*/  LDC.64 R12, c[0x0][0x388] ;  /* 0x0000e200ff0c7b82 */ /* 0x000e220000000a00 */
[----:B------:R-:W-:Y:S02]  /*0180*/  MOV R2, R5 ;  /* 0x0000000500027202 */ /* 0x000fe40000000f00 */
[----:B------:R-:W-:-:S05]  /*0190*/  MOV R3, R8 ;  /* 0x0000000800037202 */ /* 0x000fca0000000f00 */
[----:B------:R-:W2:Y:S01]  /*01a0*/  LDG.E R24, desc[UR4][R2.64+-0x10] ;  /* 0xfffff00402187981 */ /* 0x000ea2000c1e1900 */
[----:B------:R-:W1:Y:S03]  /*01b0*/  LDC R21, c[0x0][0x3a4] ;  /* 0x0000e900ff157b82 */ /* 0x000e660000000800 */
[----:B------:R-:W3:Y:S04]  /*01c0*/  LDG.E R23, desc[UR4][R2.64+-0xc] ;  /* 0xfffff40402177981 */ /* 0x000ee8000c1e1900 */
[----:B------:R-:W4:Y:S04]  /*01d0*/  LDG.E R28, desc[UR4][R2.64+-0x8] ;  /* 0xfffff804021c7981 */ /* 0x000f28000c1e1900 */
[----:B------:R-:W5:Y:S01]  /*01e0*/  LDG.E R29, desc[UR4][R2.64+-0x4] ;  /* 0xfffffc04021d7981 */ /* 0x000f62000c1e1900 */
[----:B0-----:R-:W-:-:S05]  /*01f0*/  IMAD.WIDE R12, R20, 0x4, R12 ;  /* 0x00000004140c7825 */ /* 0x001fca00078e020c */
[----:B------:R0:W2:Y:S01]  /*0200*/  LDG.E R25, desc[UR4][R12.64] ;  /* 0x000000040c197981 */ /* 0x0000a2000c1e1900 */
[----:B-1----:R-:W-:-:S04]  /*0210*/  IMAD.WIDE R14, R21, 0x4, R12 ;  /* 0x00000004150e7825 */ /* 0x002fc800078e020c */
[C---:B------:R-:W-:Y:S02]  /*0220*/  IMAD.WIDE R6, R21.reuse, 0x4, R14 ;  /* 0x0000000415067825 */ /* 0x040fe400078e020e */
[----:B------:R-:W3:Y:S02]  /*0230*/  LDG.E R14, desc[UR4][R14.64] ;  /* 0x000000040e0e7981 */ /* 0x000ee4000c1e1900 */
[C---:B------:R-:W-:Y:S02]  /*0240*/  IMAD.WIDE R4, R21.reuse, 0x4, R6 ;  /* 0x0000000415047825 */ /* 0x040fe400078e0206 */
[----:B------:R1:W4:Y:S02]  /*0250*/  LDG.E R27, desc[UR4][R6.64] ;  /* 0x00000004061b7981 */ /* 0x000324000c1e1900 */
[C---:B------:R-:W-:Y:S02]  /*0260*/  IMAD.WIDE R8, R21.reuse, 0x4, R4 ;  /* 0x0000000415087825 */ /* 0x040fe400078e0204 */
[----:B------:R-:W5:Y:S02]  /*0270*/  LDG.E R4, desc[UR4][R4.64] ;  /* 0x0000000404047981 */ /* 0x000f64000c1e1900 */
[----:B------:R-:W-:-:S02]  /*0280*/  IMAD.WIDE R10, R21, 0x4, R8 ;  /* 0x00000004150a7825 */ /* 0x000fc400078e0208 */
[----:B------:R-:W5:Y:S02]  /*0290*/  LDG.E R8, desc[UR4][R8.64] ;  /* 0x0000000408087981 */ /* 0x000f64000c1e1900 */
[C---:B0-----:R-:W-:Y:S02]  /*02a0*/  IMAD.WIDE R12, R21.reuse, 0x4, R10 ;  /* 0x00000004150c7825 */ /* 0x041fe400078e020a */
[----:B------:R-:W5:Y:S04]  /*02b0*/  LDG.E R5, desc[UR4][R2.64] ;  /* 0x0000000402057981 */ /* 0x000f68000c1e1900 */
[----:B------:R-:W5:Y:S01]  /*02c0*/  LDG.E R11, desc[UR4][R10.64] ;  /* 0x000000040a0b7981 */ /* 0x000f62000c1e1900 */
[----:B-1----:R-:W-:-:S03]  /*02d0*/  IMAD.WIDE R6, R21, 0x4, R12 ;  /* 0x0000000415067825 */ /* 0x002fc600078e020c */
[----:B------:R-:W5:Y:S04]  /*02e0*/  LDG.E R15, desc[UR4][R12.64] ;  /* 0x000000040c0f7981 */ /* 0x000f68000c1e1900 */
[----:B------:R-:W5:Y:S04]  /*02f0*/  LDG.E R7, desc[UR4][R6.64] ;  /* 0x0000000406077981 */ /* 0x000f68000c1e1900 */
[----:B------:R-:W5:Y:S01]  /*0300*/  LDG.E R6, desc[UR4][R2.64+0xc] ;  /* 0x00000c0402067981 */ /* 0x000f62000c1e1900 */
[----:B--2---:R-:W-:-:S03]  /*0310*/  IMAD R24, R24, R25, R22 ;  /* 0x0000001918187224 */ /* 0x004fc600078e0216 */
[----:B------:R-:W2:Y:S04]  /*0320*/  LDG.E R22, desc[UR4][R2.64+0x4] ;  /* 0x0000040402167981 */ /* 0x000ea8000c1e1900 */
[----:B------:R-:W2:Y:S01]  /*0330*/  LDG.E R25, desc[UR4][R2.64+0x8] ;  /* 0x0000080402197981 */ /* 0x000ea2000c1e1900 */
[----:B------:R-:W-:Y:S01]  /*0340*/  IADD3 R17, PT, PT, R17, 0x8, RZ ;  /* 0x0000000811117810 */ /* 0x000fe20007ffe0ff */
[----:B---3--:R-:W-:-:S04]  /*0350*/  IMAD R14, R23, R14, R24 ;  /* 0x0000000e170e7224 */ /* 0x008fc800078e0218 */
[----:B----4-:R-:W-:Y:S01]  /*0360*/  IMAD R14, R28, R27, R14 ;  /* 0x0000001b1c0e7224 */ /* 0x010fe200078e020e */
[----:B------:R-:W-:-:S03]  /*0370*/  ISETP.NE.AND P1, PT, R17, RZ, PT ;  /* 0x000000ff1100720c */ /* 0x000fc60003f25270 */
[----:B-----5:R-:W-:-:S04]  /*0380*/  IMAD R4, R29, R4, R14 ;  /* 0x000000041d047224 */ /* 0x020fc800078e020e */
[----:B------:R-:W-:Y:S01]  /*0390*/  IMAD R4, R5, R8, R4 ;  /* 0x0000000805047224 */ /* 0x000fe200078e0204 */
[----:B------:R-:W-:Y:S02]  /*03a0*/  IADD3 R5, P2, PT, R2, 0x20, RZ ;  /* 0x0000002002057810 */ /* 0x000fe40007f5e0ff */
[----:B------:R-:W-:Y:S02]  /*03b0*/  LEA R20, R21, R20, 0x3 ;  /* 0x0000001415147211 */ /* 0x000fe400078e18ff */
[----:B------:R-:W-:Y:S01]  /*03c0*/  IADD3.X R8, PT, PT, RZ, R3, RZ, P2, !PT ;  /* 0x00000003ff087210 */ /* 0x000fe200017fe4ff */
[----:B--2---:R-:W-:-:S04]  /*03d0*/  IMAD R4, R22, R11, R4 ;  /* 0x0000000b16047224 */ /* 0x004fc800078e0204 */
[----:B------:R-:W-:-:S04]  /*03e0*/  IMAD R4, R25, R15, R4 ;  /* 0x0000000f19047224 */ /* 0x000fc800078e0204 */
[----:B------:R-:W-:Y:S01]  /*03f0*/  IMAD R22, R6, R7, R4 ;  /* 0x0000000706167224 */ /* 0x000fe200078e0204 */
[----:B------:R-:W-:Y:S06]  /*0400*/  @P1 BRA `(.L_x_2) ;  /* 0xfffffffc00581947 */ /* 0x000fec000383ffff */
.L_x_1:
[----:B------:R-:W-:Y:S05]  /*0410*/  @!P0 BRA `(.L_x_0) ;  /* 0x0000000400088947 */ /* 0x000fea0003800000 */
[----:B------:R-:W-:Y:S02]  /*0420*/  ISETP.GE.U32.AND P1, PT, R26, 0x4, PT ;  /* 0x000000041a00780c */ /* 0x000fe40003f26070 */
[----:B------:R-:W-:-:S04]  /*0430*/  LOP3.LUT R14, R0, 0x3, RZ, 0xc0, !PT ;  /* 0x00000003000e7812 */ /* 0x000fc800078ec0ff */
[----:B------:R-:W-:-:S07]  /*0440*/  ISETP.NE.AND P0, PT, R14, RZ, PT ;  /* 0x000000ff0e00720c */ /* 0x000fce0003f05270 */
[----:B------:R-:W-:Y:S06]  /*0450*/  @!P1 BRA `(.L_x_3) ;  /* 0x0000000000709947 */ /* 0x000fec0003800000 */
[----:B------:R-:W0:Y:S01]  /*0460*/  LDC R11, c[0x0][0x3a4] ;  /* 0x0000e900ff0b7b82 */ /* 0x000e220000000800 */
[CC--:B------:R-:W-:Y:S02]  /*0470*/  IADD3 R7, PT, PT, R18.reuse, R19.reuse, RZ ;  /* 0x0000001312077210 */ /* 0x0c0fe40007ffe0ff */
[----:B------:R-:W-:-:S05]  /*0480*/  IADD3 R8, P1, PT, R18, R19, RZ ;  /* 0x0000001312087210 */ /* 0x000fca0007f3e0ff */
[----:B------:R-:W1:Y:S08]  /*0490*/  LDC.64 R4, c[0x0][0x388] ;  /* 0x0000e200ff047b82 */ /* 0x000e700000000a00 */
[----:B------:R-:W2:Y:S08]  /*04a0*/  LDC.64 R12, c[0x0][0x380] ;  /* 0x0000e000ff0c7b82 */ /* 0x000eb00000000a00 */
[----:B------:R-:W3:Y:S01]  /*04b0*/  LDC.64 R2, c[0x0][0x380] ;  /* 0x0000e000ff027b82 */ /* 0x000ee20000000a00 */
[----:B0-----:R-:W-:-:S04]  /*04c0*/  IMAD R9, R19, R11, R16 ;  /* 0x0000000b13097224 */ /* 0x001fc800078e0210 */
[----:B-1----:R-:W-:Y:S01]  /*04d0*/  IMAD.WIDE R4, R9, 0x4, R4 ;  /* 0x0000000409047825 */ /* 0x002fe200078e0204 */
[----:B------:R-:W-:-:S03]  /*04e0*/  IADD3.X R9, PT, PT, RZ, RZ, RZ, P1, !PT ;  /* 0x000000ffff097210 */ /* 0x000fc60000ffe4ff */
[----:B--2---:R-:W-:-:S04]  /*04f0*/  IMAD.WIDE.U32 R12, R7, 0x4, R12 ;  /* 0x00000004070c7825 */ /* 0x004fc800078e000c */
[----:B------:R-:W-:Y:S02]  /*0500*/  IMAD.WIDE R6, R11, 0x4, R4 ;  /* 0x000000040b067825 */ /* 0x000fe400078e0204 */
[----:B------:R-:W2:Y:S01]  /*0510*/  LDG.E R13, desc[UR4][R12.64] ;  /* 0x000000040c0d7981 */ /* 0x000ea2000c1e1900 */
[----:B---3--:R-:W-:-:S03]  /*0520*/  LEA R2, P1, R8, R2, 0x2 ;  /* 0x0000000208027211 */ /* 0x008fc600078210ff */
[----:B------:R-:W2:Y:S01]  /*0530*/  LDG.E R4, desc[UR4][R4.64] ;  /* 0x0000000404047981 */ /* 0x000ea2000c1e1900 */
[----:B------:R-:W-:Y:S01]  /*0540*/  LEA.HI.X R3, R8, R3, R9, 0x2, P1 ;  /* 0x0000000308037211 */ /* 0x000fe200008f1409 */
[C---:B------:R-:W-:Y:S02]  /*0550*/  IMAD.WIDE R8, R11.reuse, 0x4, R6 ;  /* 0x000000040b087825 */ /* 0x040fe400078e0206 */
[----:B------:R-:W3:Y:S04]  /*0560*/  LDG.E R6, desc[UR4][R6.64] ;  /* 0x0000000406067981 */ /* 0x000ee8000c1e1900 */
[----:B------:R-:W3:Y:S01]  /*0570*/  LDG.E R20, desc[UR4][R2.64+0x4] ;  /* 0x0000040402147981 */ /* 0x000ee2000c1e1900 */
[----:B------:R-:W-:-:S03]  /*0580*/  IMAD.WIDE R10, R11, 0x4, R8 ;  /* 0x000000040b0a7825 */ /* 0x000fc600078e0208 */
[----:B------:R-:W4:Y:S04]  /*0590*/  LDG.E R8, desc[UR4][R8.64] ;  /* 0x0000000408087981 */ /* 0x000f28000c1e1900 */
[----:B------:R-:W4:Y:S04]  /*05a0*/  LDG.E R24, desc[UR4][R2.64+0x8] ;  /* 0x0000080402187981 */ /* 0x000f28000c1e1900 */
[----:B------:R-:W5:Y:S04]  /*05b0*/  LDG.E R10, desc[UR4][R10.64] ;  /* 0x000000040a0a7981 */ /* 0x000f68000c1e1900 */
[----:B------:R-:W5:Y:S01]  /*05c0*/  LDG.E R26, desc[UR4][R2.64+0xc] ;  /* 0x00000c04021a7981 */ /* 0x000f62000c1e1900 */
[----:B------:R-:W-:Y:S01]  /*05d0*/  IADD3 R19, PT, PT, R19, 0x4, RZ ;  /* 0x0000000413137810 */ /* 0x000fe20007ffe0ff */
[----:B--2---:R-:W-:-:S04]  /*05e0*/  IMAD R13, R13, R4, R22 ;  /* 0x000000040d0d7224 */ /* 0x004fc800078e0216 */
[----:B---3--:R-:W-:-:S04]  /*05f0*/  IMAD R13, R20, R6, R13 ;  /* 0x00000006140d7224 */ /* 0x008fc800078e020d */
[----:B----4-:R-:W-:-:S04]  /*0600*/  IMAD R13, R24, R8, R13 ;  /* 0x00000008180d7224 */ /* 0x010fc800078e020d */
[----:B-----5:R-:W-:-:S07]  /*0610*/  IMAD R22, R26, R10, R13 ;  /* 0x0000000a1a167224 */ /* 0x020fce00078e020d */
.L_x_3:
[----:B------:R-:W-:Y:S05]  /*0620*/  @!P0 BRA `(.L_x_0) ;  /* 0x0000000000848947 */ /* 0x000fea0003800000 */
[----:B------:R-:W-:Y:S01]  /*0630*/  ISETP.NE.AND P1, PT, R14, 0x1, PT ;  /* 0x000000010e00780c */ /* 0x000fe20003f25270 */
[----:B------:R-:W0:Y:S01]  /*0640*/  LDC.64 R10, c[0x0][0x380] ;  /* 0x0000e000ff0a7b82 */ /* 0x000e220000000a00 */
[----:B------:R-:W-:-:S04]  /*0650*/  LOP3.LUT R0, R0, 0x1, RZ, 0xc0, !PT ;  /* 0x0000000100007812 */ /* 0x000fc800078ec0ff */
[----:B------:R-:W-:-:S03]  /*0660*/  ISETP.NE.U32.AND P0, PT, R0, 0x1, PT ;  /* 0x000000010000780c */ /* 0x000fc60003f05070 */
[----:B------:R-:W1:Y:S04]  /*0670*/  LDC.64 R8, c[0x0][0x388] ;  /* 0x0000e200ff087b82 */ /* 0x000e680000000a00 */
[CC--:B------:R-:W-:Y:S02]  /*0680*/  @P1 IADD3 R13, PT, PT, R18.reuse, R19.reuse, RZ ;  /* 0x00000013120d1210 */ /* 0x0c0fe40007ffe0ff */
[----:B------:R-:W-:Y:S02]  /*0690*/  @P1 IADD3 R12, P2, PT, R18, R19, RZ ;  /* 0x00000013120c1210 */ /* 0x000fe40007f5e0ff */
[----:B------:R-:W2:Y:S08]  /*06a0*/  @P1 LDC R17, c[0x0][0x3a4] ;  /* 0x0000e900ff111b82 */ /* 0x000eb00000000800 */
[----:B------:R-:W3:Y:S01]  /*06b0*/  @P1 LDC.64 R6, c[0x0][0x380] ;  /* 0x0000e000ff061b82 */ /* 0x000ee20000000a00 */
[----:B0-----:R-:W-:Y:S01]  /*06c0*/  @P1 IMAD.WIDE.U32 R10, R13, 0x4, R10 ;  /* 0x000000040d0a1825 */ /* 0x001fe200078e000a */
[----:B------:R-:W-:-:S05]  /*06d0*/  @P1 IADD3.X R13, PT, PT, RZ, RZ, RZ, P2, !PT ;  /* 0x000000ffff0d1210 */ /* 0x000fca00017fe4ff */
[----:B------:R-:W4:Y:S01]  /*06e0*/  @P1 LDG.E R11, desc[UR4][R10.64] ;  /* 0x000000040a0b1981 */ /* 0x000f22000c1e1900 */
[----:B------:R-:W0:Y:S08]  /*06f0*/  @!P0 LDC R0, c[0x0][0x3a4] ;  /* 0x0000e900ff008b82 */ /* 0x000e300000000800 */
[----:B------:R-:W5:Y:S01]  /*0700*/  LDC.64 R4, c[0x0][0x380] ;  /* 0x0000e000ff047b82 */ /* 0x000f620000000a00 */
[C---:B--2---:R-:W-:Y:S01]  /*0710*/  @P1 IMAD R15, R19.reuse, R17, R16 ;  /* 0x00000011130f1224 */ /* 0x044fe200078e0210 */
[----:B------:R-:W-:-:S03]  /*0720*/  @P1 IADD3 R19, PT, PT, R19, 0x2, RZ ;  /* 0x0000000213131810 */ /* 0x000fc60007ffe0ff */
[----:B-1----:R-:W-:-:S03]  /*0730*/  @P1 IMAD.WIDE R8, R15, 0x4, R8 ;  /* 0x000000040f081825 */ /* 0x002fc600078e0208 */
[----:B------:R-:W1:Y:S01]  /*0740*/  LDC.64 R2, c[0x0][0x388] ;  /* 0x0000e200ff027b82 */ /* 0x000e620000000a00 */
[----:B---3--:R-:W-:Y:S01]  /*0750*/  @P1 LEA R6, P2, R12, R6, 0x2 ;  /* 0x000000060c061211 */ /* 0x008fe200078410ff */
[----:B------:R-:W4:Y:S01]  /*0760*/  @P1 LDG.E R14, desc[UR4][R8.64] ;  /* 0x00000004080e1981 */ /* 0x000f22000c1e1900 */
[----:B------:R-:W-:Y:S02]  /*0770*/  @!P0 IADD3 R15, PT, PT, R18, R19, RZ ;  /* 0x00000013120f8210 */ /* 0x000fe40007ffe0ff */
[----:B------:R-:W-:Y:S01]  /*0780*/  @P1 LEA.HI.X R7, R12, R7, R13, 0x2, P2 ;  /* 0x000000070c071211 */ /* 0x000fe200010f140d */
[----:B------:R-:W-:-:S04]  /*0790*/  @P1 IMAD.WIDE R12, R17, 0x4, R8 ;  /* 0x00000004110c1825 */ /* 0x000fc800078e0208 */
[----:B0-----:R-:W-:Y:S01]  /*07a0*/  @!P0 IMAD R19, R19, R0, R16 ;  /* 0x0000000013138224 */ /* 0x001fe200078e0210 */
[----:B------:R-:W2:Y:S04]  /*07b0*/  @P1 LDG.E R6, desc[UR4][R6.64+0x4] ;  /* 0x0000040406061981 */ /* 0x000ea8000c1e1900 */
[----:B------:R-:W2:Y:S01]  /*07c0*/  @P1 LDG.E R12, desc[UR4][R12.64] ;  /* 0x000000040c0c1981 */ /* 0x000ea2000c1e1900 */
[----:B-----5:R-:W-:-:S06]  /*07d0*/  @!P0 IMAD.WIDE.U32 R4, R15, 0x4, R4 ;  /* 0x000000040f048825 */ /* 0x020fcc00078e0004 */
[----:B------:R-:W3:Y:S01]  /*07e0*/  @!P0 LDG.E R5, desc[UR4][R4.64] ;  /* 0x0000000404058981 */ /* 0x000ee2000c1e1900 */
[----:B-1----:R-:W-:-:S06]  /*07f0*/  @!P0 IMAD.WIDE R2, R19, 0x4, R2 ;  /* 0x0000000413028825 */ /* 0x002fcc00078e0202 */
[----:B------:R-:W3:Y:S01]  /*0800*/  @!P0 LDG.E R2, desc[UR4][R2.64] ;  /* 0x0000000402028981 */ /* 0x000ee2000c1e1900 */
[----:B----4-:R-:W-:-:S04]  /*0810*/  @P1 IMAD R11, R11, R14, R22 ;  /* 0x0000000e0b0b1224 */ /* 0x010fc800078e0216 */
[----:B--2---:R-:W-:-:S04]  /*0820*/  @P1 IMAD R22, R6, R12, R11 ;  /* 0x0000000c06161224 */ /* 0x004fc800078e020b */
[----:B---3--:R-:W-:-:S07]  /*0830*/  @!P0 IMAD R22, R5, R2, R22 ;  /* 0x0000000205168224 */ /* 0x008fce00078e0216 */
.L_x_0:
[----:B------:R-:W0:Y:S08]  /*0840*/  LDC R5, c[0x0][0x3a4] ;  /* 0x0000e900ff057b82 */ /* 0x000e300000000800 */
[----:B------:R-:W1:Y:S01]  /*0850*/  LDC.64 R2, c[0x0][0x390] ;  /* 0x0000e400ff027b82 */ /* 0x000e620000000a00 */
[----:B0-----:R-:W-:-:S04]  /*0860*/  IMAD R5, R5, UR6, R16 ;  /* 0x0000000605057c24 */ /* 0x001fc8000f8e0210 */
[----:B-1----:R-:W-:-:S05]  /*0870*/  IMAD.WIDE R2, R5, 0x4, R2 ;  /* 0x0000000405027825 */ /* 0x002fca00078e0202 */
[----:B------:R-:W-:Y:S01]  /*0880*/  STG.E desc[UR4][R2.64], R22 ;  /* 0x0000001602007986 */ /* 0x000fe2000c101904 */
[----:B------:R-:W-:Y:S05]  /*0890*/  EXIT ;  /* 0x000000000000794d */ /* 0x000fea0003800000 */
.L_x_4:
[----:B------:R-:W-:-:S00]  /*08a0*/  BRA `(.L_x_4) ;  /* 0xfffffffc00fc7947 */ /* 0x000fc0000383ffff */
[----:B------:R-:W-:-:S00]  /*08b0*/  NOP ;  /* 0x0000000000007918 */ /* 0x000fc00000000000 */
        /* <DEDUP_REMOVED lines=12> */
.L_x_5:


//--------------------- .nv.shared.reserved.0     --------------------------
	.section	.nv.shared.reserved.0,"aw",@nobits
	.weak		__nv_reservedSMEM_offset_0_alias
	.size		__nv_reservedSMEM_offset_0_alias, 0, 64
	.other		__nv_reservedSMEM_offset_0_alias,@"STO_CUDA_RESERVED_SHARED STV_DEFAULT"
__nv_reservedSMEM_offset_0_alias:
	.zero		0
	.zero		64


//--------------------- .nv.constant0._Z6MatMulPiS_S_iiii --------------------------
	.section	.nv.constant0._Z6MatMulPiS_S_iiii,"a",@progbits
	.sectionflags	@""
	.align	4
.nv.constant0._Z6MatMulPiS_S_iiii:
	.zero		936


//--------------------- SYMBOLS --------------------------

	.type		.nv.reservedSmem.offset0,@object
	.size		.nv.reservedSmem.offset0,0x4
